//
// Generated by NVIDIA NVVM Compiler
//
// Compiler Build ID: CL-36424714
// Cuda compilation tools, release 13.0, V13.0.88
// Based on NVVM 20.0.0
//

.version 9.0
.target sm_100
.address_size 64

	// .globl	_Z10inc_kernelPiS_

.visible .entry _Z10inc_kernelPiS_(
	.param .u64 .ptr .align 1 _Z10inc_kernelPiS__param_0,
	.param .u64 .ptr .align 1 _Z10inc_kernelPiS__param_1
)
{
	.reg .b32 	%r<7>;
	.reg .b64 	%rd<8>;

	ld.param.u64 	%rd1, [_Z10inc_kernelPiS__param_0];
	ld.param.u64 	%rd2, [_Z10inc_kernelPiS__param_1];
	cvta.to.global.u64 	%rd3, %rd2;
	cvta.to.global.u64 	%rd4, %rd1;
	mov.u32 	%r1, %tid.x;
	mov.u32 	%r2, %ctaid.x;
	mov.u32 	%r3, %ntid.x;
	mad.lo.s32 	%r4, %r2, %r3, %r1;
	mul.wide.s32 	%rd5, %r4, 4;
	add.s64 	%rd6, %rd4, %rd5;
	ld.global.u32 	%r5, [%rd6];
	add.s32 	%r6, %r5, 1;
	add.s64 	%rd7, %rd3, %rd5;
	st.global.u32 	[%rd7], %r6;
	ret;

}


// ===== COMPILED SASS (sm_100) =====

	.target	sm_100

	.elftype	@"ET_EXEC"


//--------------------- .note.nv.tkinfo           --------------------------
	.section	.note.nv.tkinfo,"",@"SHT_NOTE"
	.sectionflags	@"SHF_NOTE_NV_TKINFO"
	.tkinfo
        /*0018*/ 	.word	0x00000002
        /*0030*/ 	.string	""
        /*0030*/ 	.string	"ptxas"
        /*0030*/ 	.string	"Cuda compilation tools, release 13.0, V13.0.88"
        /*0030*/ 	.string	"Build cuda_13.0.r13.0/compiler.36424714_0"
        /*0030*/ 	.string	"-arch sm_100 -m 64 "



//--------------------- .note.nv.cuinfo           --------------------------
	.section	.note.nv.cuinfo,"",@"SHT_NOTE"
	.sectionflags	@"SHF_NOTE_NV_CUINFO"
        /*0018*/ 	.short	0x0002
        /*001a*/ 	.short	0x0064
        /*001c*/ 	.short	0x0082
	.zero		2


//--------------------- .nv.info                  --------------------------
	.section	.nv.info,"",@"SHT_CUDA_INFO"
	.align	4


	//----- nvinfo : EIATTR_REGCOUNT
	.align		4
        /*0000*/ 	.byte	0x04, 0x2f
        /*0002*/ 	.short	(.L_1 - .L_0)
	.align		4
.L_0:
        /*0004*/ 	.word	index@(_Z10inc_kernelPiS_)
        /*0008*/ 	.word	0x0000000a


	//----- nvinfo : EIATTR_FRAME_SIZE
	.align		4
.L_1:
        /*000c*/ 	.byte	0x04, 0x11
        /*000e*/ 	.short	(.L_3 - .L_2)
	.align		4
.L_2:
        /*0010*/ 	.word	index@(_Z10inc_kernelPiS_)
        /*0014*/ 	.word	0x00000000


	//----- nvinfo : EIATTR_MIN_STACK_SIZE
	.align		4
.L_3:
        /*0018*/ 	.byte	0x04, 0x12
        /*001a*/ 	.short	(.L_5 - .L_4)
	.align		4
.L_4:
        /*001c*/ 	.word	index@(_Z10inc_kernelPiS_)
        /*0020*/ 	.word	0x00000000
.L_5:


//--------------------- .nv.compat                --------------------------
	.section	.nv.compat,"",@"SHT_CUDA_COMPAT_INFO"
	.align	4
        /*0000*/ 	.byte	0x02, 0x09, 0x00, 0x00, 0x02, 0x02, 0x01, 0x00, 0x02, 0x05, 0x05, 0x00, 0x03, 0x07, 0x01, 0x01
        /*0010*/ 	.byte	0x02, 0x03, 0x00, 0x00, 0x02, 0x06, 0x01, 0x00, 0x04, 0x0b, 0x08, 0x00, 0x09, 0x00, 0x00, 0x00
        /*0020*/ 	.byte	0x00, 0x00, 0x00, 0x00


//--------------------- .nv.info._Z10inc_kernelPiS_ --------------------------
	.section	.nv.info._Z10inc_kernelPiS_,"",@"SHT_CUDA_INFO"
	.sectionflags	@""
	.align	4


	//----- nvinfo : EIATTR_CUDA_API_VERSION
	.align		4
        /*0000*/ 	.byte	0x04, 0x37
        /*0002*/ 	.short	(.L_7 - .L_6)
.L_6:
        /*0004*/ 	.word	0x00000082


	//----- nvinfo : EIATTR_KPARAM_INFO
	.align		4
.L_7:
        /*0008*/ 	.byte	0x04, 0x17
        /*000a*/ 	.short	(.L_9 - .L_8)
.L_8:
        /*000c*/ 	.word	0x00000000
        /*0010*/ 	.short	0x0001
        /*0012*/ 	.short	0x0008
        /*0014*/ 	.byte	0x00, 0xf5, 0x21, 0x00


	//----- nvinfo : EIATTR_KPARAM_INFO
	.align		4
.L_9:
        /*0018*/ 	.byte	0x04, 0x17
        /*001a*/ 	.short	(.L_11 - .L_10)
.L_10:
        /*001c*/ 	.word	0x00000000
        /*0020*/ 	.short	0x0000
        /*0022*/ 	.short	0x0000
        /*0024*/ 	.byte	0x00, 0xf5, 0x21, 0x00


	//----- nvinfo : EIATTR_SPARSE_MMA_MASK
	.align		4
.L_11:
        /*0028*/ 	.byte	0x03, 0x50
        /*002a*/ 	.short	0x0000


	//----- nvinfo : EIATTR_MAXREG_COUNT
	.align		4
        /*002c*/ 	.byte	0x03, 0x1b
        /*002e*/ 	.short	0x00ff


	//----- nvinfo : EIATTR_MERCURY_ISA_VERSION
	.align		4
        /*0030*/ 	.byte	0x03, 0x5f
        /*0032*/ 	.short	0x0101


	//----- nvinfo : EIATTR_VRC_CTA_INIT_COUNT
	.align		4
        /*0034*/ 	.byte	0x02, 0x4a
	.zero		1
	.zero		1


	//----- nvinfo : EIATTR_EXIT_INSTR_OFFSETS
	.align		4
        /*0038*/ 	.byte	0x04, 0x1c
        /*003a*/ 	.short	(.L_13 - .L_12)


	//   ....[0]....
.L_12:
        /*003c*/ 	.word	0x000000d0


	//----- nvinfo : EIATTR_CBANK_PARAM_SIZE
	.align		4
.L_13:
        /*0040*/ 	.byte	0x03, 0x19
        /*0042*/ 	.short	0x0010


	//----- nvinfo : EIATTR_PARAM_CBANK
	.align		4
        /*0044*/ 	.byte	0x04, 0x0a
        /*0046*/ 	.short	(.L_15 - .L_14)
	.align		4
.L_14:
        /*0048*/ 	.word	index@(.nv.constant0._Z10inc_kernelPiS_)
        /*004c*/ 	.short	0x0380
        /*004e*/ 	.short	0x0010


	//----- nvinfo : EIATTR_SW_WAR
	.align		4
.L_15:
        /*0050*/ 	.byte	0x04, 0x36
        /*0052*/ 	.short	(.L_17 - .L_16)
.L_16:
        /*0054*/ 	.word	0x00000008
.L_17:


//--------------------- .nv.callgraph             --------------------------
	.section	.nv.callgraph,"",@"SHT_CUDA_CALLGRAPH"
	.align	4
	.sectionentsize	8
	.align		4
        /*0000*/ 	.word	0x00000000
	.align		4
        /*0004*/ 	.word	0xffffffff
	.align		4
        /*0008*/ 	.word	0x00000000
	.align		4
        /*000c*/ 	.word	0xfffffffe
	.align		4
        /*0010*/ 	.word	0x00000000
	.align		4
        /*0014*/ 	.word	0xfffffffd
	.align		4
        /*0018*/ 	.word	0x00000000
	.align		4
        /*001c*/ 	.word	0xfffffffc


//--------------------- .text._Z10inc_kernelPiS_  --------------------------
	.section	.text._Z10inc_kernelPiS_,"ax",@progbits
	.align	128
        .global         _Z10inc_kernelPiS_
        .type           _Z10inc_kernelPiS_,@function
        .size           _Z10inc_kernelPiS_,(.L_x_1 - _Z10inc_kernelPiS_)
        .other          _Z10inc_kernelPiS_,@"STO_CUDA_ENTRY STV_DEFAULT"
_Z10inc_kernelPiS_:
.text._Z10inc_kernelPiS_:
[----:B------:R-:W-:Y:S01]  /*0000*/  LDC R1, c[0x0][0x37c] ;  /* 0x0000df00ff017b82 */ /* 0x000fe20000000800 */
[----:B------:R-:W0:Y:S07]  /*0010*/  S2R R7, SR_TID.X ;  /* 0x0000000000077919 */ /* 0x000e2e0000002100 */
[----:B------:R-:W0:Y:S01]  /*0020*/  S2UR UR6, SR_CTAID.X ;  /* 0x00000000000679c3 */ /* 0x000e220000002500 */
[----:B------:R-:W1:Y:S07]  /*0030*/  LDCU.64 UR4, c[0x0][0x358] ;  /* 0x00006b00ff0477ac */ /* 0x000e6e0008000a00 */
[----:B------:R-:W0:Y:S08]  /*0040*/  LDC R0, c[0x0][0x360] ;  /* 0x0000d800ff007b82 */ /* 0x000e300000000800 */
[----:B------:R-:W2:Y:S08]  /*0050*/  LDC.64 R2, c[0x0][0x380] ;  /* 0x0000e000ff027b82 */ /* 0x000eb00000000a00 */
[----:B------:R-:W3:Y:S01]  /*0060*/  LDC.64 R4, c[0x0][0x388] ;  /* 0x0000e200ff047b82 */ /* 0x000ee20000000a00 */
[----:B0-----:R-:W-:-:S04]  /*0070*/  IMAD R7, R0, UR6, R7 ;  /* 0x0000000600077c24 */ /* 0x001fc8000f8e0207 */
[----:B--2---:R-:W-:-:S06]  /*0080*/  IMAD.WIDE R2, R7, 0x4, R2 ;  /* 0x0000000407027825 */ /* 0x004fcc00078e0202 */
[----:B-1----:R-:W2:Y:S01]  /*0090*/  LDG.E R2, desc[UR4][R2.64] ;  /* 0x0000000402027981 */ /* 0x002ea2000c1e1900 */
[----:B---3--:R-:W-:Y:S01]  /*00a0*/  IMAD.WIDE R4, R7, 0x4, R4 ;  /* 0x0000000407047825 */ /* 0x008fe200078e0204 */
[----:B--2---:R-:W-:-:S05]  /*00b0*/  IADD3 R7, PT, PT, R2, 0x1, RZ ;  /* 0x0000000102077810 */ /* 0x004fca0007ffe0ff */
[----:B------:R-:W-:Y:S01]  /*00c0*/  STG.E desc[UR4][R4.64], R7 ;  /* 0x0000000704007986 */ /* 0x000fe2000c101904 */
[----:B------:R-:W-:Y:S05]  /*00d0*/  EXIT ;  /* 0x000000000000794d */ /* 0x000fea0003800000 */
.L_x_0:
[----:B------:R-:W-:-:S00]  /*00e0*/  BRA `(.L_x_0) ;  /* 0xfffffffc00fc7947 */ /* 0x000fc0000383ffff */
[----:B------:R-:W-:-:S00]  /*00f0*/  NOP ;  /* 0x0000000000007918 */ /* 0x000fc00000000000 */
        /* <DEDUP_REMOVED lines=8> */
.L_x_1:


//--------------------- .nv.shared.reserved.0     --------------------------
	.section	.nv.shared.reserved.0,"aw",@nobits
	.weak		__nv_reservedSMEM_offset_0_alias
	.size		__nv_reservedSMEM_offset_0_alias, 0, 64
	.other		__nv_reservedSMEM_offset_0_alias,@"STO_CUDA_RESERVED_SHARED STV_DEFAULT"
__nv_reservedSMEM_offset_0_alias:
	.zero		0
	.zero		64


//--------------------- .nv.constant0._Z10inc_kernelPiS_ --------------------------
	.section	.nv.constant0._Z10inc_kernelPiS_,"a",@progbits
	.sectionflags	@""
	.align	4
.nv.constant0._Z10inc_kernelPiS_:
	.zero		912


//--------------------- SYMBOLS --------------------------

	.type		.nv.reservedSmem.offset0,@object
	.size		.nv.reservedSmem.offset0,0x4
